	.headerflags	@"EF_CUDA_TEXMODE_UNIFIED EF_CUDA_64BIT_ADDRESS EF_CUDA_ACCELERATORS EF_CUDA_SM90 EF_CUDA_VIRTUAL_SM(EF_CUDA_SM90)"
	.elftype	@"ET_EXEC"


//--------------------- .nv.info                  --------------------------
	.section	.nv.info,"",@"SHT_CUDA_INFO"
	.align	4


	//----- nvinfo : EIATTR_REGCOUNT
	.align		4
        /*0000*/ 	.byte	0x04, 0x2f
        /*0002*/ 	.short	(.L_1 - .L_0)
	.align		4
.L_0:
        /*0004*/ 	.word	index@(triton_poi_fused_convolution_div_max_pool2d_with_indices_relu_sub_36)
        /*0008*/ 	.word	0x00000020


	//----- nvinfo : EIATTR_MIN_STACK_SIZE
	.align		4
.L_1:
        /*000c*/ 	.byte	0x04, 0x12
        /*000e*/ 	.short	(.L_3 - .L_2)
	.align		4
.L_2:
        /*0010*/ 	.word	index@(triton_poi_fused_convolution_div_max_pool2d_with_indices_relu_sub_36)
        /*0014*/ 	.word	0x00000000


	//----- nvinfo : EIATTR_FRAME_SIZE
	.align		4
.L_3:
        /*0018*/ 	.byte	0x04, 0x11
        /*001a*/ 	.short	(.L_5 - .L_4)
	.align		4
.L_4:
        /*001c*/ 	.word	index@(triton_poi_fused_convolution_div_max_pool2d_with_indices_relu_sub_36)
        /*0020*/ 	.word	0x00000000


	//----- nvinfo : EIATTR_MIN_STACK_SIZE
	.align		4
.L_5:
        /*0024*/ 	.byte	0x04, 0x12
        /*0026*/ 	.short	(.L_7 - .L_6)
	.align		4
.L_6:
        /*0028*/ 	.word	index@(triton_poi_fused_convolution_div_max_pool2d_with_indices_relu_sub_36)
        /*002c*/ 	.word	0x00000000
.L_7:


//--------------------- .nv.info.triton_poi_fused_convolution_div_max_pool2d_with_indices_relu_sub_36 --------------------------
	.section	.nv.info.triton_poi_fused_convolution_div_max_pool2d_with_indices_relu_sub_36,"",@"SHT_CUDA_INFO"
	.sectionflags	@""
	.align	4


	//----- nvinfo : EIATTR_CUDA_API_VERSION
	.align		4
        /*0000*/ 	.byte	0x04, 0x37
        /*0002*/ 	.short	(.L_9 - .L_8)
.L_8:
        /*0004*/ 	.word	0x0000007c


	//----- nvinfo : EIATTR_KPARAM_INFO
	.align		4
.L_9:
        /*0008*/ 	.byte	0x04, 0x17
        /*000a*/ 	.short	(.L_11 - .L_10)
.L_10:
        /*000c*/ 	.word	0x00000000
        /*0010*/ 	.short	0x0004
        /*0012*/ 	.short	0x001c
        /*0014*/ 	.byte	0x00, 0xf0, 0x11, 0x00


	//----- nvinfo : EIATTR_KPARAM_INFO
	.align		4
.L_11:
        /*0018*/ 	.byte	0x04, 0x17
        /*001a*/ 	.short	(.L_13 - .L_12)
.L_12:
        /*001c*/ 	.word	0x00000000
        /*0020*/ 	.short	0x0003
        /*0022*/ 	.short	0x0018
        /*0024*/ 	.byte	0x00, 0xf0, 0x11, 0x00


	//----- nvinfo : EIATTR_KPARAM_INFO
	.align		4
.L_13:
        /*0028*/ 	.byte	0x04, 0x17
        /*002a*/ 	.short	(.L_15 - .L_14)
.L_14:
        /*002c*/ 	.word	0x00000000
        /*0030*/ 	.short	0x0002
        /*0032*/ 	.short	0x0010
        /*0034*/ 	.byte	0x00, 0xf4, 0x21, 0x00


	//----- nvinfo : EIATTR_KPARAM_INFO
	.align		4
.L_15:
        /*0038*/ 	.byte	0x04, 0x17
        /*003a*/ 	.short	(.L_17 - .L_16)
.L_16:
        /*003c*/ 	.word	0x00000000
        /*0040*/ 	.short	0x0001
        /*0042*/ 	.short	0x0008
        /*0044*/ 	.byte	0x00, 0xf4, 0x21, 0x00


	//----- nvinfo : EIATTR_KPARAM_INFO
	.align		4
.L_17:
        /*0048*/ 	.byte	0x04, 0x17
        /*004a*/ 	.short	(.L_19 - .L_18)
.L_18:
        /*004c*/ 	.word	0x00000000
        /*0050*/ 	.short	0x0000
        /*0052*/ 	.short	0x0000
        /*0054*/ 	.byte	0x00, 0xf4, 0x21, 0x00


	//----- nvinfo : EIATTR_SPARSE_MMA_MASK
	.align		4
.L_19:
        /*0058*/ 	.byte	0x03, 0x50
        /*005a*/ 	.short	0x0000


	//----- nvinfo : EIATTR_MAXREG_COUNT
	.align		4
        /*005c*/ 	.byte	0x03, 0x1b
        /*005e*/ 	.short	0x00ff


	//----- nvinfo : EIATTR_EXIT_INSTR_OFFSETS
	.align		4
        /*0060*/ 	.byte	0x04, 0x1c
        /*0062*/ 	.short	(.L_21 - .L_20)


	//   ....[0]....
.L_20:
        /*0064*/ 	.word	0x00000c80


	//   ....[1]....
        /*0068*/ 	.word	0x00000ca0


	//----- nvinfo : EIATTR_REQNTID
	.align		4
.L_21:
        /*006c*/ 	.byte	0x04, 0x10
        /*006e*/ 	.short	(.L_23 - .L_22)
.L_22:
        /*0070*/ 	.word	0x00000100
        /*0074*/ 	.word	0x00000001
        /*0078*/ 	.word	0x00000001


	//----- nvinfo : EIATTR_CBANK_PARAM_SIZE
	.align		4
.L_23:
        /*007c*/ 	.byte	0x03, 0x19
        /*007e*/ 	.short	0x0020


	//----- nvinfo : EIATTR_PARAM_CBANK
	.align		4
        /*0080*/ 	.byte	0x04, 0x0a
        /*0082*/ 	.short	(.L_25 - .L_24)
	.align		4
.L_24:
        /*0084*/ 	.word	index@(.nv.constant0.triton_poi_fused_convolution_div_max_pool2d_with_indices_relu_sub_36)
        /*0088*/ 	.short	0x0210
        /*008a*/ 	.short	0x0020


	//----- nvinfo : EIATTR_SW_WAR
	.align		4
.L_25:
        /*008c*/ 	.byte	0x04, 0x36
        /*008e*/ 	.short	(.L_27 - .L_26)
.L_26:
        /*0090*/ 	.word	0x00000008
.L_27:


//--------------------- .nv.callgraph             --------------------------
	.section	.nv.callgraph,"",@"SHT_CUDA_CALLGRAPH"
	.align	4
	.sectionentsize	8
	.align		4
        /*0000*/ 	.word	0x00000000
	.align		4
        /*0004*/ 	.word	0xffffffff
	.align		4
        /*0008*/ 	.word	0x00000000
	.align		4
        /*000c*/ 	.word	0xfffffffe
	.align		4
        /*0010*/ 	.word	0x00000000
	.align		4
        /*0014*/ 	.word	0xfffffffd
	.align		4
        /*0018*/ 	.word	0x00000000
	.align		4
        /*001c*/ 	.word	0xfffffffc


//--------------------- .text.triton_poi_fused_convolution_div_max_pool2d_with_indices_relu_sub_36 --------------------------
	.section	.text.triton_poi_fused_convolution_div_max_pool2d_with_indices_relu_sub_36,"ax",@progbits
	.sectionflags	@"SHF_BARRIERS=1"
	.align	128
        .global         triton_poi_fused_convolution_div_max_pool2d_with_indices_relu_sub_36
        .type           triton_poi_fused_convolution_div_max_pool2d_with_indices_relu_sub_36,@function
        .size           triton_poi_fused_convolution_div_max_pool2d_with_indices_relu_sub_36,(.L_x_1 - triton_poi_fused_convolution_div_max_pool2d_with_indices_relu_sub_36)
        .other          triton_poi_fused_convolution_div_max_pool2d_with_indices_relu_sub_36,@"STO_CUDA_ENTRY STV_DEFAULT"
triton_poi_fused_convolution_div_max_pool2d_with_indices_relu_sub_36:
.text.triton_poi_fused_convolution_div_max_pool2d_with_indices_relu_sub_36:
[----:B------:R-:W0:Y:S01]  /*0000*/  LDC R1, c[0x0][0x28] ;  /* 0x00000a00ff017b82 */ /* 0x000e220000000800 */
[----:B------:R-:W1:Y:S07]  /*0010*/  S2R R3, SR_TID.X ;  /* 0x0000000000037919 */ /* 0x000e6e0000002100 */
[----:B------:R-:W2:Y:S01]  /*0020*/  S2UR UR4, SR_CTAID.Y ;  /* 0x00000000000479c3 */ /* 0x000ea20000002600 */
[----:B------:R-:W-:Y:S01]  /*0030*/  ULDC.64 UR6, c[0x0][0x208] ;  /* 0x0000820000067ab9 */ /* 0x000fe20000000a00 */
[----:B------:R-:W-:Y:S01]  /*0040*/  CS2R R24, SRZ ;  /* 0x0000000000187805 */ /* 0x000fe2000001ff00 */
[----:B------:R-:W2:Y:S01]  /*0050*/  S2R R4, SR_CTAID.Z ;  /* 0x0000000000047919 */ /* 0x000ea20000002700 */
[----:B------:R-:W3:Y:S04]  /*0060*/  S2R R2, SR_CTAID.X ;  /* 0x0000000000027919 */ /* 0x000ee80000002500 */
[----:B------:R-:W2:Y:S08]  /*0070*/  LDC R5, c[0x0][0x10] ;  /* 0x00000400ff057b82 */ /* 0x000eb00000000800 */
[----:B------:R-:W4:Y:S01]  /*0080*/  LDC.64 R12, c[0x0][0x210] ;  /* 0x00008400ff0c7b82 */ /* 0x000f220000000a00 */
[----:B-1----:R-:W-:Y:S01]  /*0090*/  SHF.R.U32.HI R0, RZ, 0x4, R3 ;  /* 0x00000004ff007819 */ /* 0x002fe20000011603 */
[----:B--2---:R-:W-:-:S03]  /*00a0*/  IMAD R4, R4, R5, UR4 ;  /* 0x0000000404047e24 */ /* 0x004fc6000f8e0205 */
[----:B------:R-:W-:Y:S01]  /*00b0*/  SGXT.U32 R5, R0, 0x4 ;  /* 0x000000040005781a */ /* 0x000fe20000000000 */
[----:B---3--:R-:W-:-:S03]  /*00c0*/  IMAD.SHL.U32 R2, R2, 0x10, RZ ;  /* 0x0000001002027824 */ /* 0x008fc600078e00ff */
[----:B------:R-:W-:Y:S02]  /*00d0*/  PRMT R5, R5, 0x6540, R4 ;  /* 0x0000654005057816 */ /* 0x000fe40000000004 */
[----:B------:R-:W-:Y:S02]  /*00e0*/  LOP3.LUT R0, R2, 0xf, R3, 0xf8, !PT ;  /* 0x0000000f02007812 */ /* 0x000fe400078ef803 */
[C---:B------:R-:W-:Y:S02]  /*00f0*/  LOP3.LUT R6, R5.reuse, 0x10, RZ, 0xfc, !PT ;  /* 0x0000001005067812 */ /* 0x040fe400078efcff */
[----:B------:R-:W-:Y:S01]  /*0100*/  ISETP.GE.AND P0, PT, R0, 0x9, PT ;  /* 0x000000090000780c */ /* 0x000fe20003f06270 */
[C---:B------:R-:W-:Y:S01]  /*0110*/  IMAD R29, R5.reuse, 0x9, R0 ;  /* 0x00000009051d7824 */ /* 0x040fe200078e0200 */
[----:B------:R-:W-:Y:S01]  /*0120*/  LOP3.LUT R7, R5, 0x20, RZ, 0xfc, !PT ;  /* 0x0000002005077812 */ /* 0x000fe200078efcff */
[----:B------:R-:W-:Y:S01]  /*0130*/  IMAD.MOV.U32 R0, RZ, RZ, RZ ;  /* 0x000000ffff007224 */ /* 0x000fe200078e00ff */
[----:B------:R-:W-:Y:S01]  /*0140*/  ISETP.LT.AND P1, PT, R6, 0x20000, !P0 ;  /* 0x000200000600780c */ /* 0x000fe20004721270 */
[----:B------:R-:W-:Y:S01]  /*0150*/  VIADD R11, R29, 0x90 ;  /* 0x000000901d0b7836 */ /* 0x000fe20000000000 */
[----:B------:R-:W-:Y:S01]  /*0160*/  LOP3.LUT R8, R5, 0x30, RZ, 0xfc, !PT ;  /* 0x0000003005087812 */ /* 0x000fe200078efcff */
[----:B------:R-:W-:Y:S01]  /*0170*/  VIADD R17, R29, 0x120 ;  /* 0x000001201d117836 */ /* 0x000fe20000000000 */
[----:B------:R-:W-:Y:S01]  /*0180*/  ISETP.LT.AND P3, PT, R7, 0x20000, !P0 ;  /* 0x000200000700780c */ /* 0x000fe20004761270 */
[----:B----4-:R-:W-:Y:S01]  /*0190*/  IMAD.WIDE R10, R11, 0x4, R12 ;  /* 0x000000040b0a7825 */ /* 0x010fe200078e020c */
[----:B------:R-:W-:-:S02]  /*01a0*/  LOP3.LUT R6, R5, 0x40, RZ, 0xfc, !PT ;  /* 0x0000004005067812 */ /* 0x000fc400078efcff */
[----:B------:R-:W-:Y:S01]  /*01b0*/  ISETP.LT.AND P2, PT, R8, 0x20000, !P0 ;  /* 0x000200000800780c */ /* 0x000fe20004741270 */
[----:B------:R-:W-:Y:S01]  /*01c0*/  VIADD R19, R29, 0x1b0 ;  /* 0x000001b01d137836 */ /* 0x000fe20000000000 */
[----:B------:R-:W-:Y:S01]  /*01d0*/  LOP3.LUT R7, R5, 0x50, RZ, 0xfc, !PT ;  /* 0x0000005005077812 */ /* 0x000fe200078efcff */
[--C-:B------:R-:W-:Y:S01]  /*01e0*/  IMAD.WIDE R16, R17, 0x4, R12.reuse ;  /* 0x0000000411107825 */ /* 0x100fe200078e020c */
[----:B------:R-:W-:Y:S01]  /*01f0*/  LOP3.LUT R8, R5, 0x60, RZ, 0xfc, !PT ;  /* 0x0000006005087812 */ /* 0x000fe200078efcff */
[----:B------:R1:W2:Y:S01]  /*0200*/  @P1 LDG.E.EL R0, desc[UR6][R10.64] ;  /* 0x000000060a001981 */ /* 0x0002a2000c2e1900 */
[----:B------:R-:W-:Y:S01]  /*0210*/  ISETP.LT.AND P6, PT, R6, 0x20000, !P0 ;  /* 0x000200000600780c */ /* 0x000fe200047c1270 */
[----:B------:R-:W-:Y:S01]  /*0220*/  IMAD.MOV.U32 R6, RZ, RZ, RZ ;  /* 0x000000ffff067224 */ /* 0x000fe200078e00ff */
[----:B------:R-:W-:Y:S01]  /*0230*/  ISETP.LT.AND P5, PT, R7, 0x20000, !P0 ;  /* 0x000200000700780c */ /* 0x000fe200047a1270 */
[----:B------:R-:W-:Y:S01]  /*0240*/  VIADD R9, R29, 0x240 ;  /* 0x000002401d097836 */ /* 0x000fe20000000000 */
[----:B------:R-:W-:Y:S01]  /*0250*/  ISETP.LT.AND P4, PT, R8, 0x20000, !P0 ;  /* 0x000200000800780c */ /* 0x000fe20004781270 */
[----:B------:R-:W-:Y:S01]  /*0260*/  IMAD.WIDE R18, R19, 0x4, R12 ;  /* 0x0000000413127825 */ /* 0x000fe200078e020c */
[C---:B------:R-:W-:Y:S01]  /*0270*/  LOP3.LUT R7, R5.reuse, 0x70, RZ, 0xfc, !PT ;  /* 0x0000007005077812 */ /* 0x040fe200078efcff */
[----:B------:R3:W4:Y:S01]  /*0280*/  @P3 LDG.E.EL R6, desc[UR6][R16.64] ;  /* 0x0000000610063981 */ /* 0x000722000c2e1900 */
[----:B------:R-:W-:Y:S01]  /*0290*/  LOP3.LUT R8, R5, 0x80, RZ, 0xfc, !PT ;  /* 0x0000008005087812 */ /* 0x000fe200078efcff */
[----:B------:R-:W-:Y:S01]  /*02a0*/  VIADD R15, R29, 0x2d0 ;  /* 0x000002d01d0f7836 */ /* 0x000fe20000000000 */
[----:B------:R-:W-:-:S02]  /*02b0*/  ISETP.LT.AND P1, PT, R7, 0x20000, !P0 ;  /* 0x000200000700780c */ /* 0x000fc40004721270 */
[----:B------:R-:W-:Y:S02]  /*02c0*/  CS2R R22, SRZ ;  /* 0x0000000000167805 */ /* 0x000fe4000001ff00 */
[----:B------:R-:W-:Y:S01]  /*02d0*/  ISETP.LT.AND P3, PT, R8, 0x20000, !P0 ;  /* 0x000200000800780c */ /* 0x000fe20004761270 */
[--C-:B------:R-:W-:Y:S01]  /*02e0*/  IMAD.WIDE R8, R9, 0x4, R12.reuse ;  /* 0x0000000409087825 */ /* 0x100fe200078e020c */
[C---:B------:R-:W-:Y:S01]  /*02f0*/  LOP3.LUT R7, R5.reuse, 0x90, RZ, 0xfc, !PT ;  /* 0x0000009005077812 */ /* 0x040fe200078efcff */
[----:B------:R5:W4:Y:S01]  /*0300*/  @P2 LDG.E.EL R25, desc[UR6][R18.64] ;  /* 0x0000000612192981 */ /* 0x000b22000c2e1900 */
[----:B-1----:R-:W-:Y:S01]  /*0310*/  LOP3.LUT R10, R5, 0xa0, RZ, 0xfc, !PT ;  /* 0x000000a0050a7812 */ /* 0x002fe200078efcff */
[----:B------:R-:W-:Y:S01]  /*0320*/  IMAD.WIDE R14, R15, 0x4, R12 ;  /* 0x000000040f0e7825 */ /* 0x000fe200078e020c */
[----:B------:R-:W-:Y:S01]  /*0330*/  ISETP.LT.AND P2, PT, R7, 0x20000, !P0 ;  /* 0x000200000700780c */ /* 0x000fe20004741270 */
[----:B------:R-:W4:Y:S01]  /*0340*/  @P6 LDG.E.EL R24, desc[UR6][R8.64] ;  /* 0x0000000608186981 */ /* 0x000f22000c2e1900 */
[----:B------:R-:W-:Y:S01]  /*0350*/  LOP3.LUT R7, R5, 0xb0, RZ, 0xfc, !PT ;  /* 0x000000b005077812 */ /* 0x000fe200078efcff */
[----:B------:R-:W-:-:S02]  /*0360*/  VIADD R21, R29, 0x480 ;  /* 0x000004801d157836 */ /* 0x000fc40000000000 */
[C---:B---3--:R-:W-:Y:S02]  /*0370*/  VIADD R17, R29.reuse, 0x3f0 ;  /* 0x000003f01d117836 */ /* 0x048fe40000000000 */
[----:B-----5:R-:W-:Y:S01]  /*0380*/  VIADD R19, R29, 0x360 ;  /* 0x000003601d137836 */ /* 0x020fe20000000000 */
[----:B------:R-:W-:Y:S01]  /*0390*/  ISETP.LT.AND P6, PT, R10, 0x20000, !P0 ;  /* 0x000200000a00780c */ /* 0x000fe200047c1270 */
[----:B------:R1:W3:Y:S01]  /*03a0*/  @P5 LDG.E.EL R23, desc[UR6][R14.64] ;  /* 0x000000060e175981 */ /* 0x0002e2000c2e1900 */
[----:B------:R-:W-:Y:S01]  /*03b0*/  CS2R R10, SRZ ;  /* 0x00000000000a7805 */ /* 0x000fe2000001ff00 */
[--C-:B------:R-:W-:Y:S01]  /*03c0*/  IMAD.WIDE R18, R19, 0x4, R12.reuse ;  /* 0x0000000413127825 */ /* 0x100fe200078e020c */
[----:B------:R-:W-:Y:S02]  /*03d0*/  ISETP.LT.AND P5, PT, R7, 0x20000, !P0 ;  /* 0x000200000700780c */ /* 0x000fe400047a1270 */
[----:B------:R-:W-:Y:S01]  /*03e0*/  LOP3.LUT R7, R5, 0xc0, RZ, 0xfc, !PT ;  /* 0x000000c005077812 */ /* 0x000fe200078efcff */
[--C-:B------:R-:W-:Y:S01]  /*03f0*/  IMAD.WIDE R16, R17, 0x4, R12.reuse ;  /* 0x0000000411107825 */ /* 0x100fe200078e020c */
[----:B------:R-:W5:Y:S03]  /*0400*/  @P4 LDG.E.EL R22, desc[UR6][R18.64] ;  /* 0x0000000612164981 */ /* 0x000f66000c2e1900 */
[----:B-1----:R-:W-:Y:S01]  /*0410*/  IMAD.WIDE R14, R21, 0x4, R12 ;  /* 0x00000004150e7825 */ /* 0x002fe200078e020c */
[----:B------:R1:W5:Y:S03]  /*0420*/  @P1 LDG.E.EL R11, desc[UR6][R16.64] ;  /* 0x00000006100b1981 */ /* 0x000366000c2e1900 */
[----:B------:R-:W-:-:S02]  /*0430*/  VIADD R21, R29, 0x510 ;  /* 0x000005101d157836 */ /* 0x000fc40000000000 */
[----:B------:R-:W-:Y:S01]  /*0440*/  IMAD.MOV.U32 R9, RZ, RZ, RZ ;  /* 0x000000ffff097224 */ /* 0x000fe200078e00ff */
[----:B------:R-:W-:Y:S01]  /*0450*/  ISETP.LT.AND P4, PT, R7, 0x20000, !P0 ;  /* 0x000200000700780c */ /* 0x000fe20004781270 */
[----:B------:R-:W-:Y:S01]  /*0460*/  IMAD.WIDE R20, R21, 0x4, R12 ;  /* 0x0000000415147825 */ /* 0x000fe200078e020c */
[C---:B------:R-:W-:Y:S01]  /*0470*/  LOP3.LUT R7, R5.reuse, 0xd0, RZ, 0xfc, !PT ;  /* 0x000000d005077812 */ /* 0x040fe200078efcff */
[----:B------:R1:W5:Y:S01]  /*0480*/  @P3 LDG.E.EL R10, desc[UR6][R14.64] ;  /* 0x000000060e0a3981 */ /* 0x000362000c2e1900 */
[C---:B------:R-:W-:Y:S02]  /*0490*/  ISETP.LT.AND P1, PT, R5.reuse, 0x20000, !P0 ;  /* 0x000200000500780c */ /* 0x040fe40004721270 */
[C---:B------:R-:W-:Y:S01]  /*04a0*/  LOP3.LUT R8, R5.reuse, 0xe0, RZ, 0xfc, !PT ;  /* 0x000000e005087812 */ /* 0x040fe200078efcff */
[----:B------:R1:W5:Y:S01]  /*04b0*/  @P2 LDG.E.EL R9, desc[UR6][R20.64] ;  /* 0x0000000614092981 */ /* 0x000362000c2e1900 */
[----:B------:R-:W-:Y:S01]  /*04c0*/  LOP3.LUT R5, R5, 0xf0, RZ, 0xfc, !PT ;  /* 0x000000f005057812 */ /* 0x000fe200078efcff */
[----:B-1----:R-:W-:Y:S01]  /*04d0*/  VIADD R17, R29, 0x630 ;  /* 0x000006301d117836 */ /* 0x002fe20000000000 */
[----:B------:R-:W-:-:S02]  /*04e0*/  ISETP.LT.AND P3, PT, R7, 0x20000, !P0 ;  /* 0x000200000700780c */ /* 0x000fc40004761270 */
[----:B------:R-:W-:Y:S01]  /*04f0*/  ISETP.LT.AND P2, PT, R8, 0x20000, !P0 ;  /* 0x000200000800780c */ /* 0x000fe20004741270 */
[----:B------:R-:W-:Y:S01]  /*0500*/  VIADD R15, R29, 0x5a0 ;  /* 0x000005a01d0f7836 */ /* 0x000fe20000000000 */
[----:B------:R-:W-:Y:S01]  /*0510*/  ISETP.LT.AND P0, PT, R5, 0x20000, !P0 ;  /* 0x000200000500780c */ /* 0x000fe20004701270 */
[----:B------:R-:W-:Y:S02]  /*0520*/  IMAD.MOV.U32 R5, RZ, RZ, RZ ;  /* 0x000000ffff057224 */ /* 0x000fe400078e00ff */
[----:B------:R-:W-:-:S04]  /*0530*/  IMAD.WIDE R16, R17, 0x4, R12 ;  /* 0x0000000411107825 */ /* 0x000fc800078e020c */
[----:B------:R-:W-:Y:S01]  /*0540*/  IMAD.MOV.U32 R8, RZ, RZ, RZ ;  /* 0x000000ffff087224 */ /* 0x000fe200078e00ff */
[----:B------:R1:W5:Y:S01]  /*0550*/  @P5 LDG.E.EL R5, desc[UR6][R16.64] ;  /* 0x0000000610055981 */ /* 0x000362000c2e1900 */
[----:B------:R-:W-:-:S04]  /*0560*/  IMAD.WIDE R14, R15, 0x4, R12 ;  /* 0x000000040f0e7825 */ /* 0x000fc800078e020c */
[C---:B0-----:R-:W-:Y:S01]  /*0570*/  VIADD R19, R29.reuse, 0x6c0 ;  /* 0x000006c01d137836 */ /* 0x041fe20000000000 */
[----:B------:R0:W5:Y:S01]  /*0580*/  @P6 LDG.E.EL R8, desc[UR6][R14.64] ;  /* 0x000000060e086981 */ /* 0x000162000c2e1900 */
[C---:B------:R-:W-:Y:S02]  /*0590*/  VIADD R27, R29.reuse, 0x750 ;  /* 0x000007501d1b7836 */ /* 0x040fe40000000000 */
[C---:B------:R-:W-:Y:S02]  /*05a0*/  VIADD R21, R29.reuse, 0x7e0 ;  /* 0x000007e01d157836 */ /* 0x040fe40000000000 */
[----:B-1----:R-:W-:Y:S02]  /*05b0*/  VIADD R17, R29, 0x870 ;  /* 0x000008701d117836 */ /* 0x002fe40000000000 */
[----:B------:R-:W-:-:S04]  /*05c0*/  IMAD.WIDE R18, R19, 0x4, R12 ;  /* 0x0000000413127825 */ /* 0x000fc800078e020c */
[----:B------:R-:W-:-:S04]  /*05d0*/  IMAD.WIDE R26, R27, 0x4, R12 ;  /* 0x000000041b1a7825 */ /* 0x000fc800078e020c */
[----:B------:R-:W-:-:S04]  /*05e0*/  IMAD.WIDE R20, R21, 0x4, R12 ;  /* 0x0000000415147825 */ /* 0x000fc800078e020c */
[----:B0-----:R-:W-:-:S04]  /*05f0*/  IMAD.WIDE R14, R29, 0x4, R12 ;  /* 0x000000041d0e7825 */ /* 0x001fc800078e020c */
[----:B------:R-:W-:-:S04]  /*0600*/  IMAD.WIDE R12, R17, 0x4, R12 ;  /* 0x00000004110c7825 */ /* 0x000fc800078e020c */
[----:B------:R-:W-:Y:S02]  /*0610*/  IMAD.MOV.U32 R7, RZ, RZ, RZ ;  /* 0x000000ffff077224 */ /* 0x000fe400078e00ff */
[----:B------:R-:W-:Y:S02]  /*0620*/  IMAD.MOV.U32 R28, RZ, RZ, RZ ;  /* 0x000000ffff1c7224 */ /* 0x000fe400078e00ff */
[----:B------:R-:W-:Y:S02]  /*0630*/  IMAD.MOV.U32 R16, RZ, RZ, RZ ;  /* 0x000000ffff107224 */ /* 0x000fe400078e00ff */
[----:B------:R-:W-:Y:S01]  /*0640*/  IMAD.MOV.U32 R29, RZ, RZ, RZ ;  /* 0x000000ffff1d7224 */ /* 0x000fe200078e00ff */
[----:B------:R0:W5:Y:S01]  /*0650*/  @P4 LDG.E.EL R7, desc[UR6][R18.64] ;  /* 0x0000000612074981 */ /* 0x000162000c2e1900 */
[----:B------:R-:W-:-:S03]  /*0660*/  IMAD.MOV.U32 R17, RZ, RZ, RZ ;  /* 0x000000ffff117224 */ /* 0x000fc600078e00ff */
[----:B------:R-:W5:Y:S04]  /*0670*/  @P3 LDG.E.EL R28, desc[UR6][R26.64] ;  /* 0x000000061a1c3981 */ /* 0x000f68000c2e1900 */
[----:B------:R-:W5:Y:S04]  /*0680*/  @P2 LDG.E.EL R16, desc[UR6][R20.64] ;  /* 0x0000000614102981 */ /* 0x000f68000c2e1900 */
[----:B------:R-:W5:Y:S04]  /*0690*/  @P1 LDG.E.EL R29, desc[UR6][R14.64] ;  /* 0x000000060e1d1981 */ /* 0x000f68000c2e1900 */
[----:B------:R1:W5:Y:S01]  /*06a0*/  @P0 LDG.E.EL R17, desc[UR6][R12.64] ;  /* 0x000000060c110981 */ /* 0x000362000c2e1900 */
[----:B0-----:R-:W0:Y:S01]  /*06b0*/  S2R R18, SR_TID.X ;  /* 0x0000000000127919 */ /* 0x001e220000002100 */
[----:B------:R-:W0:Y:S01]  /*06c0*/  S2UR UR5, SR_CgaCtaId ;  /* 0x00000000000579c3 */ /* 0x000e220000008800 */
[----:B------:R-:W-:Y:S01]  /*06d0*/  UMOV UR4, 0x400 ;  /* 0x0000040000047882 */ /* 0x000fe20000000000 */
[----:B-1----:R-:W-:Y:S01]  /*06e0*/  IMAD.SHL.U32 R12, R3, 0x4, RZ ;  /* 0x00000004030c7824 */ /* 0x002fe200078e00ff */
[----:B0-----:R-:W-:Y:S01]  /*06f0*/  UPRMT UR4, UR5, 0x654, UR4 ;  /* 0x0000065405047896 */ /* 0x001fe20008000004 */
[----:B------:R-:W-:Y:S01]  /*0700*/  IMAD.SHL.U32 R19, R18, 0x100, RZ ;  /* 0x0000010012137824 */ /* 0x000fe200078e00ff */
[----:B------:R-:W-:-:S04]  /*0710*/  SHF.R.U32.HI R26, RZ, 0x4, R18 ;  /* 0x00000004ff1a7819 */ /* 0x000fc80000011612 */
[----:B------:R-:W-:Y:S02]  /*0720*/  SGXT.U32 R20, R26, 0x4 ;  /* 0x000000041a14781a */ /* 0x000fe40000000000 */
[----:B------:R-:W-:-:S04]  /*0730*/  LOP3.LUT R19, R19, 0xf00, RZ, 0xc0, !PT ;  /* 0x00000f0013137812 */ /* 0x000fc800078ec0ff */
[C---:B------:R-:W-:Y:S02]  /*0740*/  LOP3.LUT R20, R19.reuse, R20, RZ, 0xfc, !PT ;  /* 0x0000001413147212 */ /* 0x040fe400078efcff */
[----:B------:R-:W-:-:S05]  /*0750*/  LEA.HI R19, R19, UR4, RZ, 0x1c ;  /* 0x0000000413137c11 */ /* 0x000fca000f8fe0ff */
[----:B------:R-:W-:Y:S01]  /*0760*/  IMAD R20, R20, 0x4, R19 ;  /* 0x0000000414147824 */ /* 0x000fe200078e0213 */
[----:B------:R-:W-:Y:S02]  /*0770*/  LOP3.LUT R13, R12, 0xfc, RZ, 0xc0, !PT ;  /* 0x000000fc0c0d7812 */ /* 0x000fe400078ec0ff */
[----:B------:R-:W-:-:S04]  /*0780*/  SHF.R.U32.HI R12, RZ, 0x2, R18 ;  /* 0x00000002ff0c7819 */ /* 0x000fc80000011612 */
[----:B------:R-:W-:Y:S02]  /*0790*/  LOP3.LUT R12, R12, 0x30, RZ, 0xc0, !PT ;  /* 0x000000300c0c7812 */ /* 0x000fe400078ec0ff */
[----:B------:R-:W-:Y:S02]  /*07a0*/  PRMT R4, R13, 0x6540, R4 ;  /* 0x000065400d047816 */ /* 0x000fe40000000004 */
[----:B------:R-:W-:-:S04]  /*07b0*/  SHF.R.U32.HI R3, RZ, 0x6, R3 ;  /* 0x00000006ff037819 */ /* 0x000fc80000011603 */
[----:B------:R-:W-:Y:S02]  /*07c0*/  SGXT.U32 R3, R3, 0x2 ;  /* 0x000000020303781a */ /* 0x000fe40000000000 */
[----:B------:R-:W-:-:S04]  /*07d0*/  ISETP.GE.AND P0, PT, R4, 0x20000, PT ;  /* 0x000200000400780c */ /* 0x000fc80003f06270 */
[----:B------:R-:W-:Y:S01]  /*07e0*/  ISETP.LT.AND P3, PT, R2, RZ, !P0 ;  /* 0x000000ff0200720c */ /* 0x000fe20004761270 */
[----:B--2---:R0:W-:Y:S04]  /*07f0*/  STS [R20+0x40], R0 ;  /* 0x0000400014007388 */ /* 0x0041e80000000800 */
[----:B----4-:R-:W-:Y:S04]  /*0800*/  STS [R20+0x80], R6 ;  /* 0x0000800614007388 */ /* 0x010fe80000000800 */
[----:B------:R-:W-:Y:S04]  /*0810*/  STS [R20+0xc0], R25 ;  /* 0x0000c01914007388 */ /* 0x000fe80000000800 */
[----:B------:R-:W-:Y:S04]  /*0820*/  STS [R20+0x100], R24 ;  /* 0x0001001814007388 */ /* 0x000fe80000000800 */
[----:B---3--:R-:W-:Y:S04]  /*0830*/  STS [R20+0x140], R23 ;  /* 0x0001401714007388 */ /* 0x008fe80000000800 */
[----:B-----5:R1:W-:Y:S04]  /*0840*/  STS [R20+0x180], R22 ;  /* 0x0001801614007388 */ /* 0x0203e80000000800 */
[----:B------:R2:W-:Y:S04]  /*0850*/  STS [R20+0x1c0], R11 ;  /* 0x0001c00b14007388 */ /* 0x0005e80000000800 */
[----:B------:R-:W-:Y:S04]  /*0860*/  STS [R20+0x200], R10 ;  /* 0x0002000a14007388 */ /* 0x000fe80000000800 */
[----:B------:R-:W-:Y:S01]  /*0870*/  STS [R20+0x240], R9 ;  /* 0x0002400914007388 */ /* 0x000fe20000000800 */
[----:B0-----:R-:W-:Y:S01]  /*0880*/  IMAD.SHL.U32 R0, R18, 0x4, RZ ;  /* 0x0000000412007824 */ /* 0x001fe200078e00ff */
[----:B-1----:R-:W0:Y:S02]  /*0890*/  LDC.64 R22, c[0x0][0x218] ;  /* 0x00008600ff167b82 */ /* 0x002e240000000a00 */
[----:B------:R1:W-:Y:S04]  /*08a0*/  STS [R20+0x2c0], R5 ;  /* 0x0002c00514007388 */ /* 0x0003e80000000800 */
[----:B------:R-:W-:Y:S01]  /*08b0*/  STS [R20+0x280], R8 ;  /* 0x0002800814007388 */ /* 0x000fe20000000800 */
[----:B------:R-:W-:Y:S01]  /*08c0*/  LOP3.LUT R0, R0, 0x3fc, RZ, 0xc0, !PT ;  /* 0x000003fc00007812 */ /* 0x000fe200078ec0ff */
[----:B--2---:R-:W-:-:S03]  /*08d0*/  VIADD R11, R12, UR4 ;  /* 0x000000040c0b7c36 */ /* 0x004fc60008000000 */
[C---:B-1----:R-:W-:Y:S01]  /*08e0*/  LOP3.LUT R5, R0.reuse, 0x400, RZ, 0xfc, !PT ;  /* 0x0000040000057812 */ /* 0x042fe200078efcff */
[----:B------:R-:W-:-:S03]  /*08f0*/  IMAD R11, R0, 0x4, R11 ;  /* 0x00000004000b7824 */ /* 0x000fc600078e020b */
[----:B------:R-:W-:Y:S01]  /*0900*/  SHF.R.U32.HI R6, RZ, 0x4, R5 ;  /* 0x00000004ff067819 */ /* 0x000fe20000011605 */
[----:B------:R1:W-:Y:S04]  /*0910*/  STS [R20+0x300], R7 ;  /* 0x0003000714007388 */ /* 0x0003e80000000800 */
[----:B------:R-:W-:Y:S04]  /*0920*/  STS [R20+0x340], R28 ;  /* 0x0003401c14007388 */ /* 0x000fe80000000800 */
[----:B------:R-:W-:Y:S04]  /*0930*/  STS [R20+0x380], R16 ;  /* 0x0003801014007388 */ /* 0x000fe80000000800 */
[----:B------:R-:W-:Y:S04]  /*0940*/  STS [R20], R29 ;  /* 0x0000001d14007388 */ /* 0x000fe80000000800 */
[----:B------:R0:W-:Y:S01]  /*0950*/  STS [R20+0x3c0], R17 ;  /* 0x0003c01114007388 */ /* 0x0001e20000000800 */
[----:B------:R-:W-:Y:S01]  /*0960*/  BAR.SYNC.DEFER_BLOCKING 0x0 ;  /* 0x0000000000007b1d */ /* 0x000fe20000010000 */
[----:B-1----:R-:W-:-:S02]  /*0970*/  LOP3.LUT R7, R0, 0x800, RZ, 0xfc, !PT ;  /* 0x0000080000077812 */ /* 0x002fc400078efcff */
[----:B------:R-:W-:Y:S02]  /*0980*/  LOP3.LUT R8, R0, 0xc00, RZ, 0xfc, !PT ;  /* 0x00000c0000087812 */ /* 0x000fe400078efcff */
[----:B------:R-:W-:Y:S02]  /*0990*/  LOP3.LUT R6, R6, 0x70, RZ, 0xc0, !PT ;  /* 0x0000007006067812 */ /* 0x000fe400078ec0ff */
[----:B------:R-:W-:Y:S02]  /*09a0*/  SHF.R.S32.HI R5, RZ, 0x1f, R4 ;  /* 0x0000001fff057819 */ /* 0x000fe40000011404 */
[----:B------:R-:W-:Y:S02]  /*09b0*/  SHF.R.U32.HI R7, RZ, 0x4, R7 ;  /* 0x00000004ff077819 */ /* 0x000fe40000011607 */
[----:B------:R-:W-:Y:S01]  /*09c0*/  SHF.R.U32.HI R8, RZ, 0x4, R8 ;  /* 0x00000004ff087819 */ /* 0x000fe20000011608 */
[----:B------:R-:W-:Y:S01]  /*09d0*/  VIADD R9, R6, UR4 ;  /* 0x0000000406097c36 */ /* 0x000fe20008000000 */
[----:B------:R-:W-:-:S02]  /*09e0*/  LEA.HI R5, R5, R4, RZ, 0x8 ;  /* 0x0000000405057211 */ /* 0x000fc400078f40ff */
[----:B------:R-:W-:Y:S01]  /*09f0*/  LOP3.LUT R6, R7, 0xb0, RZ, 0xc0, !PT ;  /* 0x000000b007067812 */ /* 0x000fe200078ec0ff */
[----:B------:R-:W1:Y:S01]  /*0a00*/  LDS.128 R16, [R11] ;  /* 0x000000000b107984 */ /* 0x000e620000000c00 */
[----:B------:R-:W-:Y:S01]  /*0a10*/  LOP3.LUT R8, R8, 0xf0, RZ, 0xc0, !PT ;  /* 0x000000f008087812 */ /* 0x000fe200078ec0ff */
[----:B------:R-:W-:Y:S01]  /*0a20*/  IMAD R12, R0, 0x4, R9 ;  /* 0x00000004000c7824 */ /* 0x000fe200078e0209 */
[----:B------:R-:W-:Y:S02]  /*0a30*/  LOP3.LUT R7, R5, 0xffffff00, RZ, 0xc0, !PT ;  /* 0xffffff0005077812 */ /* 0x000fe400078ec0ff */
[----:B------:R-:W-:Y:S01]  /*0a40*/  SHF.R.S32.HI R24, RZ, 0x8, R5 ;  /* 0x00000008ff187819 */ /* 0x000fe20000011405 */
[----:B------:R-:W-:Y:S02]  /*0a50*/  VIADD R5, R6, UR4 ;  /* 0x0000000406057c36 */ /* 0x000fe40008000000 */
[----:B------:R-:W-:Y:S01]  /*0a60*/  VIADD R9, R8, UR4 ;  /* 0x0000000408097c36 */ /* 0x000fe20008000000 */
[----:B------:R-:W2:Y:S01]  /*0a70*/  LDS.128 R12, [R12+0x1000] ;  /* 0x001000000c0c7984 */ /* 0x000ea20000000c00 */
[----:B------:R-:W-:-:S02]  /*0a80*/  IMAD R8, R0, 0x4, R5 ;  /* 0x0000000400087824 */ /* 0x000fc400078e0205 */
[----:B------:R-:W-:Y:S02]  /*0a90*/  IMAD.IADD R7, R4, 0x1, -R7 ;  /* 0x0000000104077824 */ /* 0x000fe400078e0a07 */
[----:B------:R-:W-:Y:S01]  /*0aa0*/  IMAD R5, R0, 0x4, R9 ;  /* 0x0000000400057824 */ /* 0x000fe200078e0209 */
[----:B------:R-:W-:Y:S01]  /*0ab0*/  LOP3.LUT R25, R2, R3, RZ, 0xfc, !PT ;  /* 0x0000000302197212 */ /* 0x000fe200078efcff */
[----:B------:R-:W-:Y:S01]  /*0ac0*/  IMAD R24, R24, 0x900, R7 ;  /* 0x0000090018187824 */ /* 0x000fe200078e0207 */
[----:B------:R-:W3:Y:S04]  /*0ad0*/  LDS.128 R8, [R8+0x2000] ;  /* 0x0020000008087984 */ /* 0x000ee80000000c00 */
[----:B------:R-:W4:Y:S01]  /*0ae0*/  LDS.128 R4, [R5+0x3000] ;  /* 0x0030000005047984 */ /* 0x000f220000000c00 */
[C---:B------:R-:W-:Y:S01]  /*0af0*/  ISETP.LT.AND P1, PT, R25.reuse, 0x9, !P0 ;  /* 0x000000091900780c */ /* 0x040fe20004721270 */
[----:B------:R-:W-:-:S04]  /*0b00*/  IMAD R3, R25, 0x100, R24 ;  /* 0x0000010019037824 */ /* 0x000fc800078e0218 */
[----:B0-----:R-:W-:Y:S01]  /*0b10*/  IMAD.WIDE R20, R3, 0x4, R22 ;  /* 0x0000000403147825 */ /* 0x001fe200078e0216 */
[C---:B------:R-:W-:Y:S02]  /*0b20*/  LOP3.LUT R27, R25.reuse, 0x4, RZ, 0xfc, !PT ;  /* 0x00000004191b7812 */ /* 0x040fe400078efcff */
[----:B------:R-:W-:-:S05]  /*0b30*/  LOP3.LUT R25, R25, 0x8, RZ, 0xfc, !PT ;  /* 0x0000000819197812 */ /* 0x000fca00078efcff */
[----:B-1----:R0:W-:Y:S01]  /*0b40*/  @P1 STG.E.128 desc[UR6][R20.64], R16 ;  /* 0x0000001014001986 */ /* 0x0021e2000c101d06 */
[----:B------:R-:W-:Y:S02]  /*0b50*/  ISETP.LT.AND P2, PT, R27, 0x9, !P0 ;  /* 0x000000091b00780c */ /* 0x000fe40004741270 */
[----:B------:R-:W-:Y:S01]  /*0b60*/  ISETP.LT.AND P0, PT, R25, 0x9, !P0 ;  /* 0x000000091900780c */ /* 0x000fe20004701270 */
[--C-:B------:R-:W-:Y:S01]  /*0b70*/  IMAD R0, R27, 0x100, R24.reuse ;  /* 0x000001001b007824 */ /* 0x100fe200078e0218 */
[----:B0-----:R-:W0:Y:S01]  /*0b80*/  LDC.64 R20, c[0x0][0x220] ;  /* 0x00008800ff147b82 */ /* 0x001e220000000a00 */
[----:B------:R-:W-:Y:S02]  /*0b90*/  IMAD R2, R25, 0x100, R24 ;  /* 0x0000010019027824 */ /* 0x000fe400078e0218 */
[----:B------:R-:W-:Y:S02]  /*0ba0*/  VIADD R27, R3, 0xc00 ;  /* 0x00000c00031b7836 */ /* 0x000fe40000000000 */
[----:B------:R-:W-:-:S04]  /*0bb0*/  IMAD.WIDE R28, R0, 0x4, R22 ;  /* 0x00000004001c7825 */ /* 0x000fc800078e0216 */
[--C-:B------:R-:W-:Y:S01]  /*0bc0*/  IMAD.WIDE R24, R2, 0x4, R22.reuse ;  /* 0x0000000402187825 */ /* 0x100fe200078e0216 */
[----:B--2---:R-:W-:Y:S03]  /*0bd0*/  @P2 STG.E.128 desc[UR6][R28.64], R12 ;  /* 0x0000000c1c002986 */ /* 0x004fe6000c101d06 */
[----:B------:R-:W-:Y:S01]  /*0be0*/  IMAD.WIDE R22, R27, 0x4, R22 ;  /* 0x000000041b167825 */ /* 0x000fe200078e0216 */
[----:B---3--:R0:W-:Y:S04]  /*0bf0*/  @P0 STG.E.128 desc[UR6][R24.64], R8 ;  /* 0x0000000818000986 */ /* 0x0081e8000c101d06 */
[----:B----4-:R1:W-:Y:S01]  /*0c00*/  @P3 STG.E.128 desc[UR6][R22.64], R4 ;  /* 0x0000000416003986 */ /* 0x0103e2000c101d06 */
[----:B0-----:R-:W-:-:S04]  /*0c10*/  IMAD.WIDE R24, R0, 0x4, R20 ;  /* 0x0000000400187825 */ /* 0x001fc800078e0214 */
[----:B-1----:R-:W-:-:S04]  /*0c20*/  IMAD.WIDE R22, R3, 0x4, R20 ;  /* 0x0000000403167825 */ /* 0x002fc800078e0214 */
[--C-:B------:R-:W-:Y:S01]  /*0c30*/  IMAD.WIDE R2, R2, 0x4, R20.reuse ;  /* 0x0000000402027825 */ /* 0x100fe200078e0214 */
[----:B------:R0:W-:Y:S04]  /*0c40*/  @P1 STG.E.128 desc[UR6][R22.64], R16 ;  /* 0x0000001016001986 */ /* 0x0001e8000c101d06 */
[----:B------:R0:W-:Y:S01]  /*0c50*/  @P2 STG.E.128 desc[UR6][R24.64], R12 ;  /* 0x0000000c18002986 */ /* 0x0001e2000c101d06 */
[----:B------:R-:W-:-:S03]  /*0c60*/  IMAD.WIDE R20, R27, 0x4, R20 ;  /* 0x000000041b147825 */ /* 0x000fc600078e0214 */
[----:B------:R0:W-:Y:S02]  /*0c70*/  @P0 STG.E.128 desc[UR6][R2.64], R8 ;  /* 0x0000000802000986 */ /* 0x0001e4000c101d06 */
[----:B0-----:R-:W-:Y:S05]  /*0c80*/  @!P3 EXIT ;  /* 0x000000000000b94d */ /* 0x001fea0003800000 */
[----:B------:R-:W-:Y:S01]  /*0c90*/  STG.E.128 desc[UR6][R20.64], R4 ;  /* 0x0000000414007986 */ /* 0x000fe2000c101d06 */
[----:B------:R-:W-:Y:S05]  /*0ca0*/  EXIT ;  /* 0x000000000000794d */ /* 0x000fea0003800000 */
.L_x_0:
[----:B------:R-:W-:-:S00]  /*0cb0*/  BRA `(.L_x_0) ;  /* 0xfffffffc00fc7947 */ /* 0x000fc0000383ffff */
[----:B------:R-:W-:-:S00]  /*0cc0*/  NOP ;  /* 0x0000000000007918 */ /* 0x000fc00000000000 */
        /* <DEDUP_REMOVED lines=11> */
.L_x_1:


//--------------------- .nv.shared.triton_poi_fused_convolution_div_max_pool2d_with_indices_relu_sub_36 --------------------------
	.section	.nv.shared.triton_poi_fused_convolution_div_max_pool2d_with_indices_relu_sub_36,"aw",@nobits
	.sectionflags	@""
	.align	16
	.zero		1024


//--------------------- .nv.constant0.triton_poi_fused_convolution_div_max_pool2d_with_indices_relu_sub_36 --------------------------
	.section	.nv.constant0.triton_poi_fused_convolution_div_max_pool2d_with_indices_relu_sub_36,"a",@progbits
	.sectionflags	@""
	.align	4
.nv.constant0.triton_poi_fused_convolution_div_max_pool2d_with_indices_relu_sub_36:
	.zero		560
